	.headerflags	@"EF_CUDA_TEXMODE_UNIFIED EF_CUDA_64BIT_ADDRESS EF_CUDA_ACCELERATORS EF_CUDA_SM90 EF_CUDA_VIRTUAL_SM(EF_CUDA_SM90)"
	.elftype	@"ET_EXEC"


//--------------------- .nv.info                  --------------------------
	.section	.nv.info,"",@"SHT_CUDA_INFO"
	.align	4


	//----- nvinfo : EIATTR_REGCOUNT
	.align		4
        /*0000*/ 	.byte	0x04, 0x2f
        /*0002*/ 	.short	(.L_1 - .L_0)
	.align		4
.L_0:
        /*0004*/ 	.word	index@(triton_poi_fused_cat_13)
        /*0008*/ 	.word	0x00000012


	//----- nvinfo : EIATTR_MIN_STACK_SIZE
	.align		4
.L_1:
        /*000c*/ 	.byte	0x04, 0x12
        /*000e*/ 	.short	(.L_3 - .L_2)
	.align		4
.L_2:
        /*0010*/ 	.word	index@(triton_poi_fused_cat_13)
        /*0014*/ 	.word	0x00000000


	//----- nvinfo : EIATTR_FRAME_SIZE
	.align		4
.L_3:
        /*0018*/ 	.byte	0x04, 0x11
        /*001a*/ 	.short	(.L_5 - .L_4)
	.align		4
.L_4:
        /*001c*/ 	.word	index@(triton_poi_fused_cat_13)
        /*0020*/ 	.word	0x00000000


	//----- nvinfo : EIATTR_MIN_STACK_SIZE
	.align		4
.L_5:
        /*0024*/ 	.byte	0x04, 0x12
        /*0026*/ 	.short	(.L_7 - .L_6)
	.align		4
.L_6:
        /*0028*/ 	.word	index@(triton_poi_fused_cat_13)
        /*002c*/ 	.word	0x00000000
.L_7:


//--------------------- .nv.info.triton_poi_fused_cat_13 --------------------------
	.section	.nv.info.triton_poi_fused_cat_13,"",@"SHT_CUDA_INFO"
	.sectionflags	@""
	.align	4


	//----- nvinfo : EIATTR_CUDA_API_VERSION
	.align		4
        /*0000*/ 	.byte	0x04, 0x37
        /*0002*/ 	.short	(.L_9 - .L_8)
.L_8:
        /*0004*/ 	.word	0x0000007c


	//----- nvinfo : EIATTR_KPARAM_INFO
	.align		4
.L_9:
        /*0008*/ 	.byte	0x04, 0x17
        /*000a*/ 	.short	(.L_11 - .L_10)
.L_10:
        /*000c*/ 	.word	0x00000000
        /*0010*/ 	.short	0x0002
        /*0012*/ 	.short	0x0010
        /*0014*/ 	.byte	0x00, 0xf0, 0x11, 0x00


	//----- nvinfo : EIATTR_KPARAM_INFO
	.align		4
.L_11:
        /*0018*/ 	.byte	0x04, 0x17
        /*001a*/ 	.short	(.L_13 - .L_12)
.L_12:
        /*001c*/ 	.word	0x00000000
        /*0020*/ 	.short	0x0001
        /*0022*/ 	.short	0x0008
        /*0024*/ 	.byte	0x00, 0xf4, 0x21, 0x00


	//----- nvinfo : EIATTR_KPARAM_INFO
	.align		4
.L_13:
        /*0028*/ 	.byte	0x04, 0x17
        /*002a*/ 	.short	(.L_15 - .L_14)
.L_14:
        /*002c*/ 	.word	0x00000000
        /*0030*/ 	.short	0x0000
        /*0032*/ 	.short	0x0000
        /*0034*/ 	.byte	0x00, 0xf4, 0x21, 0x00


	//----- nvinfo : EIATTR_SPARSE_MMA_MASK
	.align		4
.L_15:
        /*0038*/ 	.byte	0x03, 0x50
        /*003a*/ 	.short	0x0000


	//----- nvinfo : EIATTR_MAXREG_COUNT
	.align		4
        /*003c*/ 	.byte	0x03, 0x1b
        /*003e*/ 	.short	0x00ff


	//----- nvinfo : EIATTR_EXIT_INSTR_OFFSETS
	.align		4
        /*0040*/ 	.byte	0x04, 0x1c
        /*0042*/ 	.short	(.L_17 - .L_16)


	//   ....[0]....
.L_16:
        /*0044*/ 	.word	0x00000160


	//   ....[1]....
        /*0048*/ 	.word	0x00000180


	//----- nvinfo : EIATTR_REQNTID
	.align		4
.L_17:
        /*004c*/ 	.byte	0x04, 0x10
        /*004e*/ 	.short	(.L_19 - .L_18)
.L_18:
        /*0050*/ 	.word	0x00000020
        /*0054*/ 	.word	0x00000001
        /*0058*/ 	.word	0x00000001


	//----- nvinfo : EIATTR_CBANK_PARAM_SIZE
	.align		4
.L_19:
        /*005c*/ 	.byte	0x03, 0x19
        /*005e*/ 	.short	0x0014


	//----- nvinfo : EIATTR_PARAM_CBANK
	.align		4
        /*0060*/ 	.byte	0x04, 0x0a
        /*0062*/ 	.short	(.L_21 - .L_20)
	.align		4
.L_20:
        /*0064*/ 	.word	index@(.nv.constant0.triton_poi_fused_cat_13)
        /*0068*/ 	.short	0x0210
        /*006a*/ 	.short	0x0014


	//----- nvinfo : EIATTR_SW_WAR
	.align		4
.L_21:
        /*006c*/ 	.byte	0x04, 0x36
        /*006e*/ 	.short	(.L_23 - .L_22)
.L_22:
        /*0070*/ 	.word	0x00000008
.L_23:


//--------------------- .nv.callgraph             --------------------------
	.section	.nv.callgraph,"",@"SHT_CUDA_CALLGRAPH"
	.align	4
	.sectionentsize	8
	.align		4
        /*0000*/ 	.word	0x00000000
	.align		4
        /*0004*/ 	.word	0xffffffff
	.align		4
        /*0008*/ 	.word	0x00000000
	.align		4
        /*000c*/ 	.word	0xfffffffe
	.align		4
        /*0010*/ 	.word	0x00000000
	.align		4
        /*0014*/ 	.word	0xfffffffd
	.align		4
        /*0018*/ 	.word	0x00000000
	.align		4
        /*001c*/ 	.word	0xfffffffc


//--------------------- .text.triton_poi_fused_cat_13 --------------------------
	.section	.text.triton_poi_fused_cat_13,"ax",@progbits
	.align	128
        .global         triton_poi_fused_cat_13
        .type           triton_poi_fused_cat_13,@function
        .size           triton_poi_fused_cat_13,(.L_x_1 - triton_poi_fused_cat_13)
        .other          triton_poi_fused_cat_13,@"STO_CUDA_ENTRY STV_DEFAULT"
triton_poi_fused_cat_13:
.text.triton_poi_fused_cat_13:
[----:B------:R-:W0:Y:S02]  /*0000*/  LDC R1, c[0x0][0x28] ;  /* 0x00000a00ff017b82 */ /* 0x000e240000000800 */
[----:B------:R-:W1:Y:S01]  /*0010*/  S2R R0, SR_TID.X ;  /* 0x0000000000007919 */ /* 0x000e620000002100 */
[----:B------:R-:W2:Y:S01]  /*0020*/  LDC.64 R4, c[0x0][0x210] ;  /* 0x00008400ff047b82 */ /* 0x000ea20000000a00 */
[----:B------:R-:W-:Y:S01]  /*0030*/  IMAD.MOV.U32 R13, RZ, RZ, RZ ;  /* 0x000000ffff0d7224 */ /* 0x000fe200078e00ff */
[----:B------:R-:W-:Y:S01]  /*0040*/  ULDC.64 UR4, c[0x0][0x208] ;  /* 0x0000820000047ab9 */ /* 0x000fe20000000a00 */
[----:B------:R-:W3:Y:S05]  /*0050*/  S2R R3, SR_CTAID.X ;  /* 0x0000000000037919 */ /* 0x000eea0000002500 */
[----:B------:R-:W4:Y:S01]  /*0060*/  LDC.64 R8, c[0x0][0x218] ;  /* 0x00008600ff087b82 */ /* 0x000f220000000a00 */
[----:B-1----:R-:W-:-:S04]  /*0070*/  LOP3.LUT R0, R0, 0x1f, RZ, 0xc0, !PT ;  /* 0x0000001f00007812 */ /* 0x002fc800078ec0ff */
[----:B---3--:R-:W-:-:S04]  /*0080*/  LEA R0, R3, R0, 0x6 ;  /* 0x0000000003007211 */ /* 0x008fc800078e30ff */
[C---:B------:R-:W-:Y:S02]  /*0090*/  ISETP.GE.AND P0, PT, R0.reuse, 0x40, PT ;  /* 0x000000400000780c */ /* 0x040fe40003f06270 */
[----:B------:R-:W-:Y:S02]  /*00a0*/  SHF.L.U32 R7, R0, 0x4, RZ ;  /* 0x0000000400077819 */ /* 0x000fe400000006ff */
[----:B------:R-:W-:-:S03]  /*00b0*/  IADD3 R6, R0, 0x20, RZ ;  /* 0x0000002000067810 */ /* 0x000fc60007ffe0ff */
[----:B--2---:R-:W-:Y:S01]  /*00c0*/  IMAD.WIDE R2, R7, 0x4, R4 ;  /* 0x0000000407027825 */ /* 0x004fe200078e0204 */
[C---:B------:R-:W-:Y:S02]  /*00d0*/  ISETP.GE.AND P1, PT, R6.reuse, 0x40, PT ;  /* 0x000000400600780c */ /* 0x040fe40003f26270 */
[----:B------:R-:W-:-:S03]  /*00e0*/  SHF.L.U32 R11, R6, 0x4, RZ ;  /* 0x00000004060b7819 */ /* 0x000fc600000006ff */
[----:B------:R-:W2:Y:S01]  /*00f0*/  @!P0 LDG.E.EL R13, desc[UR4][R2.64+0x20] ;  /* 0x00002004020d8981 */ /* 0x000ea2000c2e1900 */
[----:B------:R-:W-:Y:S02]  /*0100*/  IMAD.MOV.U32 R15, RZ, RZ, RZ ;  /* 0x000000ffff0f7224 */ /* 0x000fe400078e00ff */
[----:B------:R-:W-:-:S04]  /*0110*/  IMAD.WIDE R4, R11, 0x4, R4 ;  /* 0x000000040b047825 */ /* 0x000fc800078e0204 */
[--C-:B----4-:R-:W-:Y:S01]  /*0120*/  IMAD.WIDE R6, R7, 0x4, R8.reuse ;  /* 0x0000000407067825 */ /* 0x110fe200078e0208 */
[----:B------:R1:W5:Y:S03]  /*0130*/  @!P1 LDG.E.EL R15, desc[UR4][R4.64+0x20] ;  /* 0x00002004040f9981 */ /* 0x000366000c2e1900 */
[----:B------:R-:W-:Y:S01]  /*0140*/  IMAD.WIDE R8, R11, 0x4, R8 ;  /* 0x000000040b087825 */ /* 0x000fe200078e0208 */
[----:B--2---:R1:W-:Y:S01]  /*0150*/  @!P0 STG.E desc[UR4][R6.64], R13 ;  /* 0x0000000d06008986 */ /* 0x0043e2000c101904 */
[----:B------:R-:W-:Y:S05]  /*0160*/  @P1 EXIT ;  /* 0x000000000000194d */ /* 0x000fea0003800000 */
[----:B-----5:R-:W-:Y:S01]  /*0170*/  STG.E desc[UR4][R8.64], R15 ;  /* 0x0000000f08007986 */ /* 0x020fe2000c101904 */
[----:B------:R-:W-:Y:S05]  /*0180*/  EXIT ;  /* 0x000000000000794d */ /* 0x000fea0003800000 */
.L_x_0:
[----:B------:R-:W-:-:S00]  /*0190*/  BRA `(.L_x_0) ;  /* 0xfffffffc00fc7947 */ /* 0x000fc0000383ffff */
[----:B------:R-:W-:-:S00]  /*01a0*/  NOP ;  /* 0x0000000000007918 */ /* 0x000fc00000000000 */
        /* <DEDUP_REMOVED lines=13> */
.L_x_1:


//--------------------- .nv.constant0.triton_poi_fused_cat_13 --------------------------
	.section	.nv.constant0.triton_poi_fused_cat_13,"a",@progbits
	.sectionflags	@""
	.align	4
.nv.constant0.triton_poi_fused_cat_13:
	.zero		548
